	.headerflags	@"EF_CUDA_TEXMODE_UNIFIED EF_CUDA_64BIT_ADDRESS EF_CUDA_ACCELERATORS EF_CUDA_SM90 EF_CUDA_VIRTUAL_SM(EF_CUDA_SM90)"
	.elftype	@"ET_EXEC"


//--------------------- .nv.info                  --------------------------
	.section	.nv.info,"",@"SHT_CUDA_INFO"
	.align	4


	//----- nvinfo : EIATTR_REGCOUNT
	.align		4
        /*0000*/ 	.byte	0x04, 0x2f
        /*0002*/ 	.short	(.L_2 - .L_1)
	.align		4
.L_1:
        /*0004*/ 	.word	index@(triton_per_fused__native_batch_norm_legit_convolution_relu_39)
        /*0008*/ 	.word	0x0000001d


	//----- nvinfo : EIATTR_MIN_STACK_SIZE
	.align		4
.L_2:
        /*000c*/ 	.byte	0x04, 0x12
        /*000e*/ 	.short	(.L_4 - .L_3)
	.align		4
.L_3:
        /*0010*/ 	.word	index@(triton_per_fused__native_batch_norm_legit_convolution_relu_39)
        /*0014*/ 	.word	0x00000000


	//----- nvinfo : EIATTR_FRAME_SIZE
	.align		4
.L_4:
        /*0018*/ 	.byte	0x04, 0x11
        /*001a*/ 	.short	(.L_6 - .L_5)
	.align		4
.L_5:
        /*001c*/ 	.word	index@(triton_per_fused__native_batch_norm_legit_convolution_relu_39)
        /*0020*/ 	.word	0x00000000


	//----- nvinfo : EIATTR_MIN_STACK_SIZE
	.align		4
.L_6:
        /*0024*/ 	.byte	0x04, 0x12
        /*0026*/ 	.short	(.L_8 - .L_7)
	.align		4
.L_7:
        /*0028*/ 	.word	index@(triton_per_fused__native_batch_norm_legit_convolution_relu_39)
        /*002c*/ 	.word	0x00000000
.L_8:


//--------------------- .nv.info.triton_per_fused__native_batch_norm_legit_convolution_relu_39 --------------------------
	.section	.nv.info.triton_per_fused__native_batch_norm_legit_convolution_relu_39,"",@"SHT_CUDA_INFO"
	.sectionflags	@""
	.align	4


	//----- nvinfo : EIATTR_CUDA_API_VERSION
	.align		4
        /*0000*/ 	.byte	0x04, 0x37
        /*0002*/ 	.short	(.L_10 - .L_9)
.L_9:
        /*0004*/ 	.word	0x0000007c


	//----- nvinfo : EIATTR_KPARAM_INFO
	.align		4
.L_10:
        /*0008*/ 	.byte	0x04, 0x17
        /*000a*/ 	.short	(.L_12 - .L_11)
.L_11:
        /*000c*/ 	.word	0x00000000
        /*0010*/ 	.short	0x0006
        /*0012*/ 	.short	0x002c
        /*0014*/ 	.byte	0x00, 0xf0, 0x11, 0x00


	//----- nvinfo : EIATTR_KPARAM_INFO
	.align		4
.L_12:
        /*0018*/ 	.byte	0x04, 0x17
        /*001a*/ 	.short	(.L_14 - .L_13)
.L_13:
        /*001c*/ 	.word	0x00000000
        /*0020*/ 	.short	0x0005
        /*0022*/ 	.short	0x0028
        /*0024*/ 	.byte	0x00, 0xf0, 0x11, 0x00


	//----- nvinfo : EIATTR_KPARAM_INFO
	.align		4
.L_14:
        /*0028*/ 	.byte	0x04, 0x17
        /*002a*/ 	.short	(.L_16 - .L_15)
.L_15:
        /*002c*/ 	.word	0x00000000
        /*0030*/ 	.short	0x0004
        /*0032*/ 	.short	0x0020
        /*0034*/ 	.byte	0x00, 0xf4, 0x21, 0x00


	//----- nvinfo : EIATTR_KPARAM_INFO
	.align		4
.L_16:
        /*0038*/ 	.byte	0x04, 0x17
        /*003a*/ 	.short	(.L_18 - .L_17)
.L_17:
        /*003c*/ 	.word	0x00000000
        /*0040*/ 	.short	0x0003
        /*0042*/ 	.short	0x0018
        /*0044*/ 	.byte	0x00, 0xf4, 0x21, 0x00


	//----- nvinfo : EIATTR_KPARAM_INFO
	.align		4
.L_18:
        /*0048*/ 	.byte	0x04, 0x17
        /*004a*/ 	.short	(.L_20 - .L_19)
.L_19:
        /*004c*/ 	.word	0x00000000
        /*0050*/ 	.short	0x0002
        /*0052*/ 	.short	0x0010
        /*0054*/ 	.byte	0x00, 0xf4, 0x21, 0x00


	//----- nvinfo : EIATTR_KPARAM_INFO
	.align		4
.L_20:
        /*0058*/ 	.byte	0x04, 0x17
        /*005a*/ 	.short	(.L_22 - .L_21)
.L_21:
        /*005c*/ 	.word	0x00000000
        /*0060*/ 	.short	0x0001
        /*0062*/ 	.short	0x0008
        /*0064*/ 	.byte	0x00, 0xf4, 0x21, 0x00


	//----- nvinfo : EIATTR_KPARAM_INFO
	.align		4
.L_22:
        /*0068*/ 	.byte	0x04, 0x17
        /*006a*/ 	.short	(.L_24 - .L_23)
.L_23:
        /*006c*/ 	.word	0x00000000
        /*0070*/ 	.short	0x0000
        /*0072*/ 	.short	0x0000
        /*0074*/ 	.byte	0x00, 0xf4, 0x21, 0x00


	//----- nvinfo : EIATTR_SPARSE_MMA_MASK
	.align		4
.L_24:
        /*0078*/ 	.byte	0x03, 0x50
        /*007a*/ 	.short	0x0000


	//----- nvinfo : EIATTR_MAXREG_COUNT
	.align		4
        /*007c*/ 	.byte	0x03, 0x1b
        /*007e*/ 	.short	0x00ff


	//----- nvinfo : EIATTR_COOP_GROUP_MASK_REGIDS
	.align		4
        /*0080*/ 	.byte	0x04, 0x29
        /*0082*/ 	.short	(.L_26 - .L_25)


	//   ....[0]....
.L_25:
        /*0084*/ 	.word	0xffffffff


	//   ....[1]....
        /*0088*/ 	.word	0xffffffff


	//   ....[2]....
        /*008c*/ 	.word	0xffffffff


	//   ....[3]....
        /*0090*/ 	.word	0xffffffff


	//----- nvinfo : EIATTR_COOP_GROUP_INSTR_OFFSETS
	.align		4
.L_26:
        /*0094*/ 	.byte	0x04, 0x28
        /*0096*/ 	.short	(.L_28 - .L_27)


	//   ....[0]....
.L_27:
        /*0098*/ 	.word	0x00000230


	//   ....[1]....
        /*009c*/ 	.word	0x00000250


	//   ....[2]....
        /*00a0*/ 	.word	0x00000300


	//   ....[3]....
        /*00a4*/ 	.word	0x00000380


	//----- nvinfo : EIATTR_EXIT_INSTR_OFFSETS
	.align		4
.L_28:
        /*00a8*/ 	.byte	0x04, 0x1c
        /*00aa*/ 	.short	(.L_30 - .L_29)


	//   ....[0]....
.L_29:
        /*00ac*/ 	.word	0x00000560


	//   ....[1]....
        /*00b0*/ 	.word	0x00000590


	//----- nvinfo : EIATTR_REQNTID
	.align		4
.L_30:
        /*00b4*/ 	.byte	0x04, 0x10
        /*00b6*/ 	.short	(.L_32 - .L_31)
.L_31:
        /*00b8*/ 	.word	0x00000080
        /*00bc*/ 	.word	0x00000001
        /*00c0*/ 	.word	0x00000001


	//----- nvinfo : EIATTR_CBANK_PARAM_SIZE
	.align		4
.L_32:
        /*00c4*/ 	.byte	0x03, 0x19
        /*00c6*/ 	.short	0x0030


	//----- nvinfo : EIATTR_PARAM_CBANK
	.align		4
        /*00c8*/ 	.byte	0x04, 0x0a
        /*00ca*/ 	.short	(.L_34 - .L_33)
	.align		4
.L_33:
        /*00cc*/ 	.word	index@(.nv.constant0.triton_per_fused__native_batch_norm_legit_convolution_relu_39)
        /*00d0*/ 	.short	0x0210
        /*00d2*/ 	.short	0x0030


	//----- nvinfo : EIATTR_SW_WAR
	.align		4
.L_34:
        /*00d4*/ 	.byte	0x04, 0x36
        /*00d6*/ 	.short	(.L_36 - .L_35)
.L_35:
        /*00d8*/ 	.word	0x00000008
.L_36:


//--------------------- .nv.callgraph             --------------------------
	.section	.nv.callgraph,"",@"SHT_CUDA_CALLGRAPH"
	.align	4
	.sectionentsize	8
	.align		4
        /*0000*/ 	.word	0x00000000
	.align		4
        /*0004*/ 	.word	0xffffffff
	.align		4
        /*0008*/ 	.word	0x00000000
	.align		4
        /*000c*/ 	.word	0xfffffffe
	.align		4
        /*0010*/ 	.word	0x00000000
	.align		4
        /*0014*/ 	.word	0xfffffffd
	.align		4
        /*0018*/ 	.word	0x00000000
	.align		4
        /*001c*/ 	.word	0xfffffffc


//--------------------- .nv.constant4             --------------------------
	.section	.nv.constant4,"a",@progbits
	.align	8
	.align		8
.nv.constant4:
        /*0000*/ 	.dword	_$_str


//--------------------- .text.triton_per_fused__native_batch_norm_legit_convolution_relu_39 --------------------------
	.section	.text.triton_per_fused__native_batch_norm_legit_convolution_relu_39,"ax",@progbits
	.sectionflags	@"SHF_BARRIERS=1"
	.align	128
        .global         triton_per_fused__native_batch_norm_legit_convolution_relu_39
        .type           triton_per_fused__native_batch_norm_legit_convolution_relu_39,@function
        .size           triton_per_fused__native_batch_norm_legit_convolution_relu_39,(.L_x_1 - triton_per_fused__native_batch_norm_legit_convolution_relu_39)
        .other          triton_per_fused__native_batch_norm_legit_convolution_relu_39,@"STO_CUDA_ENTRY STV_DEFAULT"
triton_per_fused__native_batch_norm_legit_convolution_relu_39:
.text.triton_per_fused__native_batch_norm_legit_convolution_relu_39:
[----:B------:R-:W0:Y:S02]  /*0000*/  LDC R1, c[0x0][0x28] ;  /* 0x00000a00ff017b82 */ /* 0x000e240000000800 */
[----:B------:R-:W1:Y:S01]  /*0010*/  S2R R17, SR_TID.X ;  /* 0x0000000000117919 */ /* 0x000e620000002100 */
[----:B------:R-:W2:Y:S01]  /*0020*/  LDC.64 R4, c[0x0][0x218] ;  /* 0x00008600ff047b82 */ /* 0x000ea20000000a00 */
[----:B------:R-:W-:Y:S01]  /*0030*/  ULDC.64 UR6, c[0x0][0x208] ;  /* 0x0000820000067ab9 */ /* 0x000fe20000000a00 */
[----:B------:R-:W3:Y:S06]  /*0040*/  S2R R6, SR_CTAID.X ;  /* 0x0000000000067919 */ /* 0x000eec0000002500 */
[----:B------:R-:W4:Y:S01]  /*0050*/  LDC.64 R2, c[0x0][0x210] ;  /* 0x00008400ff027b82 */ /* 0x000f220000000a00 */
[----:B-1----:R-:W-:-:S02]  /*0060*/  SHF.R.U32.HI R9, RZ, 0x2, R17 ;  /* 0x00000002ff097819 */ /* 0x002fc40000011611 */
[----:B------:R-:W-:Y:S02]  /*0070*/  SHF.L.U32 R7, R17, 0x2, RZ ;  /* 0x0000000211077819 */ /* 0x000fe400000006ff */
[----:B---3--:R-:W-:Y:S02]  /*0080*/  SHF.L.U32 R0, R6, 0x5, RZ ;  /* 0x0000000506007819 */ /* 0x008fe400000006ff */
[----:B------:R-:W-:Y:S02]  /*0090*/  SHF.R.S32.HI R11, RZ, 0x1a, R6 ;  /* 0x0000001aff0b7819 */ /* 0x000fe40000011406 */
[----:B------:R-:W-:Y:S02]  /*00a0*/  SGXT.U32 R9, R9, 0x5 ;  /* 0x000000050909781a */ /* 0x000fe40000000000 */
[----:B------:R-:W-:Y:S02]  /*00b0*/  SGXT R11, R11, 0x1 ;  /* 0x000000010b0b781a */ /* 0x000fe40000000200 */
[----:B------:R-:W-:-:S02]  /*00c0*/  LOP3.LUT R6, R0, R9, RZ, 0xfc, !PT ;  /* 0x0000000900067212 */ /* 0x000fc400078efcff */
[----:B------:R-:W-:Y:S02]  /*00d0*/  LOP3.LUT R7, R7, 0xc, RZ, 0xc0, !PT ;  /* 0x0000000c07077812 */ /* 0x000fe400078ec0ff */
[----:B------:R-:W-:Y:S02]  /*00e0*/  LEA.HI R11, R11, R6, RZ, 0xa ;  /* 0x000000060b0b7211 */ /* 0x000fe400078f50ff */
[----:B------:R-:W-:Y:S02]  /*00f0*/  LEA R15, R6, R7, 0x4 ;  /* 0x00000007060f7211 */ /* 0x000fe400078e20ff */
[----:B------:R-:W-:-:S03]  /*0100*/  LOP3.LUT R11, R11, 0xfffffc00, RZ, 0xc0, !PT ;  /* 0xfffffc000b0b7812 */ /* 0x000fc600078ec0ff */
[----:B----4-:R-:W-:Y:S01]  /*0110*/  IMAD.WIDE R2, R15, 0x4, R2 ;  /* 0x000000040f027825 */ /* 0x010fe200078e0202 */
[----:B------:R-:W-:-:S05]  /*0120*/  IADD3 R11, R6, -R11, RZ ;  /* 0x8000000b060b7210 */ /* 0x000fca0007ffe0ff */
[----:B--2---:R-:W-:Y:S02]  /*0130*/  IMAD.WIDE R10, R11, 0x4, R4 ;  /* 0x000000040b0a7825 */ /* 0x004fe400078e0204 */
[----:B------:R-:W2:Y:S04]  /*0140*/  LDG.E.128 R4, desc[UR6][R2.64] ;  /* 0x0000000602047981 */ /* 0x000ea8000c1e1d00 */
[----:B------:R-:W2:Y:S01]  /*0150*/  LDG.E.EL R10, desc[UR6][R10.64] ;  /* 0x000000060a0a7981 */ /* 0x000ea2000c2e1900 */
[----:B------:R-:W1:Y:S01]  /*0160*/  S2UR UR5, SR_CgaCtaId ;  /* 0x00000000000579c3 */ /* 0x000e620000008800 */
[----:B------:R-:W-:Y:S01]  /*0170*/  UMOV UR4, 0x400 ;  /* 0x0000040000047882 */ /* 0x000fe20000000000 */
[----:B------:R-:W-:Y:S01]  /*0180*/  HFMA2.MMA R26, -RZ, RZ, 1.375, 0 ;  /* 0x3d800000ff1a7435 */ /* 0x000fe200000001ff */
[----:B------:R-:W-:Y:S01]  /*0190*/  LOP3.LUT P4, RZ, R17, 0x60, RZ, 0xc0, !PT ;  /* 0x0000006011ff7812 */ /* 0x000fe2000788c0ff */
[----:B-1----:R-:W-:-:S06]  /*01a0*/  UPRMT UR4, UR5, 0x654, UR4 ;  /* 0x0000065405047896 */ /* 0x002fcc0008000004 */
[----:B------:R-:W-:Y:S01]  /*01b0*/  LEA R21, R9, UR4, 0x2 ;  /* 0x0000000409157c11 */ /* 0x000fe2000f8e10ff */
[--C-:B--2---:R-:W-:Y:S01]  /*01c0*/  FADD R4, R4, R10.reuse ;  /* 0x0000000a04047221 */ /* 0x104fe20000000000 */
[--C-:B------:R-:W-:Y:S01]  /*01d0*/  FADD R5, R5, R10.reuse ;  /* 0x0000000a05057221 */ /* 0x100fe20000000000 */
[--C-:B------:R-:W-:Y:S01]  /*01e0*/  FADD R6, R6, R10.reuse ;  /* 0x0000000a06067221 */ /* 0x100fe20000000000 */
[----:B------:R-:W-:Y:S02]  /*01f0*/  FADD R7, R7, R10 ;  /* 0x0000000a07077221 */ /* 0x000fe40000000000 */
[----:B------:R-:W-:-:S04]  /*0200*/  FADD R13, R4, R5 ;  /* 0x00000005040d7221 */ /* 0x000fc80000000000 */
[----:B------:R-:W-:-:S04]  /*0210*/  FADD R8, R6, R13 ;  /* 0x0000000d06087221 */ /* 0x000fc80000000000 */
[----:B------:R-:W-:-:S05]  /*0220*/  FADD R8, R7, R8 ;  /* 0x0000000807087221 */ /* 0x000fca0000000000 */
[----:B------:R-:W1:Y:S02]  /*0230*/  SHFL.BFLY PT, R13, R8, 0x2, 0x1f ;  /* 0x0c401f00080d7f89 */ /* 0x000e6400000e0000 */
[----:B-1----:R-:W-:-:S05]  /*0240*/  FADD R13, R8, R13 ;  /* 0x0000000d080d7221 */ /* 0x002fca0000000000 */
[----:B------:R-:W1:Y:S02]  /*0250*/  SHFL.BFLY PT, R12, R13, 0x1, 0x1f ;  /* 0x0c201f000d0c7f89 */ /* 0x000e6400000e0000 */
[----:B-1----:R-:W-:-:S04]  /*0260*/  FADD R10, R13, R12 ;  /* 0x0000000c0d0a7221 */ /* 0x002fc80000000000 */
[C---:B------:R-:W-:Y:S01]  /*0270*/  FFMA R14, R10.reuse, -0.0625, R5 ;  /* 0xbd8000000a0e7823 */ /* 0x040fe20000000005 */
[C---:B------:R-:W-:Y:S01]  /*0280*/  FFMA R19, R10.reuse, -0.0625, R4 ;  /* 0xbd8000000a137823 */ /* 0x040fe20000000004 */
[C---:B------:R-:W-:Y:S01]  /*0290*/  FFMA R18, R10.reuse, -0.0625, R6 ;  /* 0xbd8000000a127823 */ /* 0x040fe20000000006 */
[----:B------:R-:W-:Y:S01]  /*02a0*/  FFMA R20, R10, -0.0625, R7 ;  /* 0xbd8000000a147823 */ /* 0x000fe20000000007 */
[----:B------:R-:W-:Y:S01]  /*02b0*/  FMUL R12, R14, R14 ;  /* 0x0000000e0e0c7220 */ /* 0x000fe20000400000 */
[----:B------:R-:W-:Y:S03]  /*02c0*/  STS [R21], R10 ;  /* 0x0000000a15007388 */ /* 0x000fe60000000800 */
[----:B------:R-:W-:-:S04]  /*02d0*/  FFMA R11, R19, R19, R12 ;  /* 0x00000013130b7223 */ /* 0x000fc8000000000c */
[----:B------:R-:W-:-:S04]  /*02e0*/  FFMA R11, R18, R18, R11 ;  /* 0x00000012120b7223 */ /* 0x000fc8000000000b */
[----:B------:R-:W-:-:S05]  /*02f0*/  FFMA R11, R20, R20, R11 ;  /* 0x00000014140b7223 */ /* 0x000fca000000000b */
[----:B------:R-:W1:Y:S02]  /*0300*/  SHFL.BFLY PT, R8, R11, 0x2, 0x1f ;  /* 0x0c401f000b087f89 */ /* 0x000e6400000e0000 */
[----:B-1----:R-:W-:Y:S01]  /*0310*/  FADD R12, R11, R8 ;  /* 0x000000080b0c7221 */ /* 0x002fe20000000000 */
[----:B------:R-:W-:Y:S01]  /*0320*/  LOP3.LUT R8, R17, 0x1f, RZ, 0xc0, !PT ;  /* 0x0000001f11087812 */ /* 0x000fe200078ec0ff */
[----:B------:R-:W1:Y:S01]  /*0330*/  LDC.64 R10, c[0x0][0x220] ;  /* 0x00008800ff0a7b82 */ /* 0x000e620000000a00 */
[----:B------:R-:W-:Y:S02]  /*0340*/  LOP3.LUT R17, R0, 0x1f, R17, 0xf8, !PT ;  /* 0x0000001f00117812 */ /* 0x000fe400078ef811 */
[----:B------:R-:W-:-:S05]  /*0350*/  LEA R22, R8, UR4, 0x2 ;  /* 0x0000000408167c11 */ /* 0x000fca000f8e10ff */
[----:B------:R-:W-:Y:S08]  /*0360*/  BAR.SYNC.DEFER_BLOCKING 0x0 ;  /* 0x0000000000007b1d */ /* 0x000ff00000010000 */
[----:B------:R-:W2:Y:S01]  /*0370*/  LDC.64 R8, c[0x0][0x230] ;  /* 0x00008c00ff087b82 */ /* 0x000ea20000000a00 */
[----:B------:R-:W3:Y:S01]  /*0380*/  SHFL.BFLY PT, R13, R12, 0x1, 0x1f ;  /* 0x0c201f000c0d7f89 */ /* 0x000ee200000e0000 */
[----:B-1----:R-:W-:-:S03]  /*0390*/  IMAD.WIDE R10, R17, 0x4, R10 ;  /* 0x00000004110a7825 */ /* 0x002fc600078e020a */
[----:B------:R-:W-:Y:S01]  /*03a0*/  LDS R16, [R22] ;  /* 0x0000000016107984 */ /* 0x000fe20000000800 */
[----:B--2---:R-:W-:-:S04]  /*03b0*/  IMAD.WIDE R8, R17, 0x4, R8 ;  /* 0x0000000411087825 */ /* 0x004fc800078e0208 */
[----:B---3--:R-:W-:Y:S01]  /*03c0*/  FADD R24, R12, R13 ;  /* 0x0000000d0c187221 */ /* 0x008fe20000000000 */
[----:B------:R-:W-:Y:S03]  /*03d0*/  BAR.SYNC.DEFER_BLOCKING 0x0 ;  /* 0x0000000000007b1d */ /* 0x000fe60000010000 */
[----:B------:R-:W-:-:S05]  /*03e0*/  FFMA R25, R24, R26, 9.9999997473787516356e-06 ;  /* 0x3727c5ac18197423 */ /* 0x000fca000000001a */
[----:B------:R-:W1:Y:S01]  /*03f0*/  LDC.64 R12, c[0x0][0x228] ;  /* 0x00008a00ff0c7b82 */ /* 0x000e620000000a00 */
[----:B------:R-:W2:Y:S01]  /*0400*/  MUFU.RSQ R25, R25 ;  /* 0x0000001900197308 */ /* 0x000ea20000001400 */
[----:B------:R3:W-:Y:S01]  /*0410*/  STS [R21], R24 ;  /* 0x0000001815007388 */ /* 0x0007e20000000800 */
[-C--:B--2---:R-:W-:Y:S01]  /*0420*/  FMUL R14, R14, R25.reuse ;  /* 0x000000190e0e7220 */ /* 0x084fe20000400000 */
[-C--:B------:R-:W-:Y:S01]  /*0430*/  FMUL R0, R19, R25.reuse ;  /* 0x0000001913007220 */ /* 0x080fe20000400000 */
[----:B------:R-:W-:-:S03]  /*0440*/  FMUL R20, R20, R25 ;  /* 0x0000001914147220 */ /* 0x000fc60000400000 */
[----:B------:R-:W-:Y:S01]  /*0450*/  BAR.SYNC.DEFER_BLOCKING 0x0 ;  /* 0x0000000000007b1d */ /* 0x000fe20000010000 */
[----:B------:R-:W-:Y:S02]  /*0460*/  FSETP.GEU.AND P1, PT, R14, RZ, PT ;  /* 0x000000ff0e00720b */ /* 0x000fe40003f2e000 */
[----:B------:R-:W-:Y:S01]  /*0470*/  FSETP.GEU.AND P0, PT, R0, RZ, PT ;  /* 0x000000ff0000720b */ /* 0x000fe20003f0e000 */
[----:B---3--:R-:W-:Y:S01]  /*0480*/  FMUL R21, R18, R25 ;  /* 0x0000001912157220 */ /* 0x008fe20000400000 */
[----:B------:R-:W-:Y:S01]  /*0490*/  FSETP.GEU.AND P3, PT, R20, RZ, PT ;  /* 0x000000ff1400720b */ /* 0x000fe20003f6e000 */
[----:B-1----:R-:W-:Y:S01]  /*04a0*/  IMAD.WIDE R18, R15, 0x4, R12 ;  /* 0x000000040f127825 */ /* 0x002fe200078e020c */
[----:B------:R-:W-:Y:S02]  /*04b0*/  FSEL R13, R14, RZ, P1 ;  /* 0x000000ff0e0d7208 */ /* 0x000fe40000800000 */
[----:B------:R-:W-:Y:S02]  /*04c0*/  FSETP.GEU.AND P2, PT, R21, RZ, PT ;  /* 0x000000ff1500720b */ /* 0x000fe40003f4e000 */
[----:B------:R-:W-:-:S02]  /*04d0*/  FSEL R12, R0, RZ, P0 ;  /* 0x000000ff000c7208 */ /* 0x000fc40000000000 */
[----:B------:R-:W-:Y:S02]  /*04e0*/  FSEL R14, R21, RZ, P2 ;  /* 0x000000ff150e7208 */ /* 0x000fe40001000000 */
[----:B------:R-:W-:Y:S01]  /*04f0*/  FSEL R15, R20, RZ, P3 ;  /* 0x000000ff140f7208 */ /* 0x000fe20001800000 */
[----:B------:R-:W1:Y:S04]  /*0500*/  LDS R23, [R22] ;  /* 0x0000000016177984 */ /* 0x000e680000000800 */
[----:B------:R2:W-:Y:S04]  /*0510*/  STG.E.128 desc[UR6][R2.64], R4 ;  /* 0x0000000402007986 */ /* 0x0005e8000c101d06 */
[----:B------:R2:W-:Y:S01]  /*0520*/  STG.E.128 desc[UR6][R18.64], R12 ;  /* 0x0000000c12007986 */ /* 0x0005e2000c101d06 */
[----:B-1----:R-:W-:-:S06]  /*0530*/  FFMA R23, R23, R26, 9.9999997473787516356e-06 ;  /* 0x3727c5ac17177423 */ /* 0x002fcc000000001a */
[----:B------:R-:W1:Y:S02]  /*0540*/  MUFU.RSQ R23, R23 ;  /* 0x0000001700177308 */ /* 0x000e640000001400 */
[----:B-1----:R2:W-:Y:S01]  /*0550*/  @!P4 STG.E desc[UR6][R8.64], R23 ;  /* 0x000000170800c986 */ /* 0x0025e2000c101906 */
[----:B------:R-:W-:Y:S05]  /*0560*/  @P4 EXIT ;  /* 0x000000000000494d */ /* 0x000fea0003800000 */
[----:B--2---:R-:W-:-:S05]  /*0570*/  FMUL R3, R16, 0.0625 ;  /* 0x3d80000010037820 */ /* 0x004fca0000400000 */
[----:B------:R-:W-:Y:S01]  /*0580*/  STG.E desc[UR6][R10.64], R3 ;  /* 0x000000030a007986 */ /* 0x000fe2000c101906 */
[----:B------:R-:W-:Y:S05]  /*0590*/  EXIT ;  /* 0x000000000000794d */ /* 0x000fea0003800000 */
.L_x_0:
[----:B------:R-:W-:-:S00]  /*05a0*/  BRA `(.L_x_0) ;  /* 0xfffffffc00fc7947 */ /* 0x000fc0000383ffff */
[----:B------:R-:W-:-:S00]  /*05b0*/  NOP ;  /* 0x0000000000007918 */ /* 0x000fc00000000000 */
        /* <DEDUP_REMOVED lines=12> */
.L_x_1:


//--------------------- .nv.global.init           --------------------------
	.section	.nv.global.init,"aw",@progbits
.nv.global.init:
	.type		_$_str,@object
	.size		_$_str,(.L_0 - _$_str)
_$_str:
        /*0000*/ 	.byte	0x5f, 0x5f, 0x43, 0x55, 0x44, 0x41, 0x5f, 0x46, 0x54, 0x5a, 0x00
.L_0:


//--------------------- .nv.shared.triton_per_fused__native_batch_norm_legit_convolution_relu_39 --------------------------
	.section	.nv.shared.triton_per_fused__native_batch_norm_legit_convolution_relu_39,"aw",@nobits
	.sectionflags	@""
	.align	16
	.zero		1024


//--------------------- .nv.constant0.triton_per_fused__native_batch_norm_legit_convolution_relu_39 --------------------------
	.section	.nv.constant0.triton_per_fused__native_batch_norm_legit_convolution_relu_39,"a",@progbits
	.sectionflags	@""
	.align	4
.nv.constant0.triton_per_fused__native_batch_norm_legit_convolution_relu_39:
	.zero		576
